//
// Generated by NVIDIA NVVM Compiler
//
// Compiler Build ID: CL-36424714
// Cuda compilation tools, release 13.0, V13.0.88
// Based on NVVM 20.0.0
//

.version 9.0
.target sm_100
.address_size 64

	// .globl	_Z7Reduce2PiS_i
// _ZZ7Reduce2PiS_iE6s_data has been demoted

.visible .entry _Z7Reduce2PiS_i(
	.param .u64 .ptr .align 1 _Z7Reduce2PiS_i_param_0,
	.param .u64 .ptr .align 1 _Z7Reduce2PiS_i_param_1,
	.param .u32 _Z7Reduce2PiS_i_param_2
)
{
	.reg .pred 	%p<6>;
	.reg .b32 	%r<22>;
	.reg .b64 	%rd<9>;
	// demoted variable
	.shared .align 4 .b8 _ZZ7Reduce2PiS_iE6s_data[1024];
	ld.param.u64 	%rd1, [_Z7Reduce2PiS_i_param_0];
	ld.param.u64 	%rd2, [_Z7Reduce2PiS_i_param_1];
	ld.param.u32 	%r11, [_Z7Reduce2PiS_i_param_2];
	mov.u32 	%r1, %tid.x;
	mov.u32 	%r2, %ctaid.x;
	mov.u32 	%r21, %ntid.x;
	mad.lo.s32 	%r4, %r2, %r21, %r1;
	setp.ge.s32 	%p1, %r4, %r11;
	mov.b32 	%r20, 0;
	@%p1 bra 	$L__BB0_2;
	cvta.to.global.u64 	%rd3, %rd1;
	mul.wide.s32 	%rd4, %r4, 4;
	add.s64 	%rd5, %rd3, %rd4;
	ld.global.u32 	%r20, [%rd5];
$L__BB0_2:
	shl.b32 	%r12, %r1, 2;
	mov.u32 	%r13, _ZZ7Reduce2PiS_iE6s_data;
	add.s32 	%r7, %r13, %r12;
	st.shared.u32 	[%r7], %r20;
	bar.sync 	0;
	setp.lt.u32 	%p2, %r21, 2;
	@%p2 bra 	$L__BB0_6;
$L__BB0_3:
	shr.u32 	%r9, %r21, 1;
	setp.ge.u32 	%p3, %r1, %r9;
	@%p3 bra 	$L__BB0_5;
	shl.b32 	%r14, %r9, 2;
	add.s32 	%r15, %r7, %r14;
	ld.shared.u32 	%r16, [%r15];
	ld.shared.u32 	%r17, [%r7];
	add.s32 	%r18, %r17, %r16;
	st.shared.u32 	[%r7], %r18;
$L__BB0_5:
	bar.sync 	0;
	setp.gt.u32 	%p4, %r21, 3;
	mov.u32 	%r21, %r9;
	@%p4 bra 	$L__BB0_3;
$L__BB0_6:
	setp.ne.s32 	%p5, %r1, 0;
	@%p5 bra 	$L__BB0_8;
	ld.shared.u32 	%r19, [_ZZ7Reduce2PiS_iE6s_data];
	cvta.to.global.u64 	%rd6, %rd2;
	mul.wide.u32 	%rd7, %r2, 4;
	add.s64 	%rd8, %rd6, %rd7;
	st.global.u32 	[%rd8], %r19;
$L__BB0_8:
	ret;

}


// ===== COMPILED SASS (sm_100) =====

	.target	sm_100

	.elftype	@"ET_EXEC"


//--------------------- .note.nv.tkinfo           --------------------------
	.section	.note.nv.tkinfo,"",@"SHT_NOTE"
	.sectionflags	@"SHF_NOTE_NV_TKINFO"
	.tkinfo
        /*0018*/ 	.word	0x00000002
        /*0030*/ 	.string	""
        /*0030*/ 	.string	"ptxas"
        /*0030*/ 	.string	"Cuda compilation tools, release 13.0, V13.0.88"
        /*0030*/ 	.string	"Build cuda_13.0.r13.0/compiler.36424714_0"
        /*0030*/ 	.string	"-arch sm_100 -m 64 "



//--------------------- .note.nv.cuinfo           --------------------------
	.section	.note.nv.cuinfo,"",@"SHT_NOTE"
	.sectionflags	@"SHF_NOTE_NV_CUINFO"
        /*0018*/ 	.short	0x0002
        /*001a*/ 	.short	0x0064
        /*001c*/ 	.short	0x0082
	.zero		2


//--------------------- .nv.info                  --------------------------
	.section	.nv.info,"",@"SHT_CUDA_INFO"
	.align	4


	//----- nvinfo : EIATTR_REGCOUNT
	.align		4
        /*0000*/ 	.byte	0x04, 0x2f
        /*0002*/ 	.short	(.L_1 - .L_0)
	.align		4
.L_0:
        /*0004*/ 	.word	index@(_Z7Reduce2PiS_i)
        /*0008*/ 	.word	0x0000000b


	//----- nvinfo : EIATTR_FRAME_SIZE
	.align		4
.L_1:
        /*000c*/ 	.byte	0x04, 0x11
        /*000e*/ 	.short	(.L_3 - .L_2)
	.align		4
.L_2:
        /*0010*/ 	.word	index@(_Z7Reduce2PiS_i)
        /*0014*/ 	.word	0x00000000


	//----- nvinfo : EIATTR_MIN_STACK_SIZE
	.align		4
.L_3:
        /*0018*/ 	.byte	0x04, 0x12
        /*001a*/ 	.short	(.L_5 - .L_4)
	.align		4
.L_4:
        /*001c*/ 	.word	index@(_Z7Reduce2PiS_i)
        /*0020*/ 	.word	0x00000000
.L_5:


//--------------------- .nv.compat                --------------------------
	.section	.nv.compat,"",@"SHT_CUDA_COMPAT_INFO"
	.align	4
        /*0000*/ 	.byte	0x02, 0x09, 0x00, 0x00, 0x02, 0x02, 0x01, 0x00, 0x02, 0x05, 0x05, 0x00, 0x03, 0x07, 0x01, 0x01
        /*0010*/ 	.byte	0x02, 0x03, 0x00, 0x00, 0x02, 0x06, 0x01, 0x00, 0x04, 0x0b, 0x08, 0x00, 0x09, 0x00, 0x00, 0x00
        /*0020*/ 	.byte	0x00, 0x00, 0x00, 0x00


//--------------------- .nv.info._Z7Reduce2PiS_i  --------------------------
	.section	.nv.info._Z7Reduce2PiS_i,"",@"SHT_CUDA_INFO"
	.sectionflags	@""
	.align	4


	//----- nvinfo : EIATTR_CUDA_API_VERSION
	.align		4
        /*0000*/ 	.byte	0x04, 0x37
        /*0002*/ 	.short	(.L_7 - .L_6)
.L_6:
        /*0004*/ 	.word	0x00000082


	//----- nvinfo : EIATTR_KPARAM_INFO
	.align		4
.L_7:
        /*0008*/ 	.byte	0x04, 0x17
        /*000a*/ 	.short	(.L_9 - .L_8)
.L_8:
        /*000c*/ 	.word	0x00000000
        /*0010*/ 	.short	0x0002
        /*0012*/ 	.short	0x0010
        /*0014*/ 	.byte	0x00, 0xf0, 0x11, 0x00


	//----- nvinfo : EIATTR_KPARAM_INFO
	.align		4
.L_9:
        /*0018*/ 	.byte	0x04, 0x17
        /*001a*/ 	.short	(.L_11 - .L_10)
.L_10:
        /*001c*/ 	.word	0x00000000
        /*0020*/ 	.short	0x0001
        /*0022*/ 	.short	0x0008
        /*0024*/ 	.byte	0x00, 0xf5, 0x21, 0x00


	//----- nvinfo : EIATTR_KPARAM_INFO
	.align		4
.L_11:
        /*0028*/ 	.byte	0x04, 0x17
        /*002a*/ 	.short	(.L_13 - .L_12)
.L_12:
        /*002c*/ 	.word	0x00000000
        /*0030*/ 	.short	0x0000
        /*0032*/ 	.short	0x0000
        /*0034*/ 	.byte	0x00, 0xf5, 0x21, 0x00


	//----- nvinfo : EIATTR_SPARSE_MMA_MASK
	.align		4
.L_13:
        /*0038*/ 	.byte	0x03, 0x50
        /*003a*/ 	.short	0x0000


	//----- nvinfo : EIATTR_MAXREG_COUNT
	.align		4
        /*003c*/ 	.byte	0x03, 0x1b
        /*003e*/ 	.short	0x00ff


	//----- nvinfo : EIATTR_NUM_BARRIERS
	.align		4
        /*0040*/ 	.byte	0x02, 0x4c
        /*0042*/ 	.byte	0x01
	.zero		1


	//----- nvinfo : EIATTR_MERCURY_ISA_VERSION
	.align		4
        /*0044*/ 	.byte	0x03, 0x5f
        /*0046*/ 	.short	0x0101


	//----- nvinfo : EIATTR_VRC_CTA_INIT_COUNT
	.align		4
        /*0048*/ 	.byte	0x02, 0x4a
	.zero		1
	.zero		1


	//----- nvinfo : EIATTR_EXIT_INSTR_OFFSETS
	.align		4
        /*004c*/ 	.byte	0x04, 0x1c
        /*004e*/ 	.short	(.L_15 - .L_14)


	//   ....[0]....
.L_14:
        /*0050*/ 	.word	0x00000210


	//   ....[1]....
        /*0054*/ 	.word	0x00000290


	//----- nvinfo : EIATTR_CBANK_PARAM_SIZE
	.align		4
.L_15:
        /*0058*/ 	.byte	0x03, 0x19
        /*005a*/ 	.short	0x0014


	//----- nvinfo : EIATTR_PARAM_CBANK
	.align		4
        /*005c*/ 	.byte	0x04, 0x0a
        /*005e*/ 	.short	(.L_17 - .L_16)
	.align		4
.L_16:
        /*0060*/ 	.word	index@(.nv.constant0._Z7Reduce2PiS_i)
        /*0064*/ 	.short	0x0380
        /*0066*/ 	.short	0x0014


	//----- nvinfo : EIATTR_SW_WAR
	.align		4
.L_17:
        /*0068*/ 	.byte	0x04, 0x36
        /*006a*/ 	.short	(.L_19 - .L_18)
.L_18:
        /*006c*/ 	.word	0x00000008
.L_19:


//--------------------- .nv.callgraph             --------------------------
	.section	.nv.callgraph,"",@"SHT_CUDA_CALLGRAPH"
	.align	4
	.sectionentsize	8
	.align		4
        /*0000*/ 	.word	0x00000000
	.align		4
        /*0004*/ 	.word	0xffffffff
	.align		4
        /*0008*/ 	.word	0x00000000
	.align		4
        /*000c*/ 	.word	0xfffffffe
	.align		4
        /*0010*/ 	.word	0x00000000
	.align		4
        /*0014*/ 	.word	0xfffffffd
	.align		4
        /*0018*/ 	.word	0x00000000
	.align		4
        /*001c*/ 	.word	0xfffffffc


//--------------------- .text._Z7Reduce2PiS_i     --------------------------
	.section	.text._Z7Reduce2PiS_i,"ax",@progbits
	.align	128
        .global         _Z7Reduce2PiS_i
        .type           _Z7Reduce2PiS_i,@function
        .size           _Z7Reduce2PiS_i,(.L_x_3 - _Z7Reduce2PiS_i)
        .other          _Z7Reduce2PiS_i,@"STO_CUDA_ENTRY STV_DEFAULT"
_Z7Reduce2PiS_i:
.text._Z7Reduce2PiS_i:
[----:B------:R-:W-:Y:S01]  /*0000*/  LDC R1, c[0x0][0x37c] ;  /* 0x0000df00ff017b82 */ /* 0x000fe20000000800 */
[----:B------:R-:W0:Y:S01]  /*0010*/  S2R R6, SR_TID.X ;  /* 0x0000000000067919 */ /* 0x000e220000002100 */
[----:B------:R-:W0:Y:S01]  /*0020*/  LDCU UR8, c[0x0][0x360] ;  /* 0x00006c00ff0877ac */ /* 0x000e220008000800 */
[----:B------:R-:W-:Y:S01]  /*0030*/  IMAD.MOV.U32 R4, RZ, RZ, RZ ;  /* 0x000000ffff047224 */ /* 0x000fe200078e00ff */
[----:B------:R-:W0:Y:S01]  /*0040*/  S2R R7, SR_CTAID.X ;  /* 0x0000000000077919 */ /* 0x000e220000002500 */
[----:B------:R-:W1:Y:S01]  /*0050*/  LDCU UR4, c[0x0][0x390] ;  /* 0x00007200ff0477ac */ /* 0x000e620008000800 */
[----:B------:R-:W2:Y:S01]  /*0060*/  LDCU.64 UR6, c[0x0][0x358] ;  /* 0x00006b00ff0677ac */ /* 0x000ea20008000a00 */
[----:B0-----:R-:W-:-:S05]  /*0070*/  IMAD R5, R7, UR8, R6 ;  /* 0x0000000807057c24 */ /* 0x001fca000f8e0206 */
[----:B-1----:R-:W-:-:S13]  /*0080*/  ISETP.GE.AND P0, PT, R5, UR4, PT ;  /* 0x0000000405007c0c */ /* 0x002fda000bf06270 */
[----:B------:R-:W0:Y:S02]  /*0090*/  @!P0 LDC.64 R2, c[0x0][0x380] ;  /* 0x0000e000ff028b82 */ /* 0x000e240000000a00 */
[----:B0-----:R-:W-:-:S05]  /*00a0*/  @!P0 IMAD.WIDE R2, R5, 0x4, R2 ;  /* 0x0000000405028825 */ /* 0x001fca00078e0202 */
[----:B--2---:R-:W2:Y:S01]  /*00b0*/  @!P0 LDG.E R4, desc[UR6][R2.64] ;  /* 0x0000000602048981 */ /* 0x004ea2000c1e1900 */
[----:B------:R-:W0:Y:S01]  /*00c0*/  S2UR UR5, SR_CgaCtaId ;  /* 0x00000000000579c3 */ /* 0x000e220000008800 */
[----:B------:R-:W-:Y:S01]  /*00d0*/  IMAD.U32 R0, RZ, RZ, UR8 ;  /* 0x00000008ff007e24 */ /* 0x000fe2000f8e00ff */
[----:B------:R-:W-:Y:S01]  /*00e0*/  UMOV UR4, 0x400 ;  /* 0x0000040000047882 */ /* 0x000fe20000000000 */
[----:B------:R-:W-:-:S03]  /*00f0*/  ISETP.NE.AND P0, PT, R6, RZ, PT ;  /* 0x000000ff0600720c */ /* 0x000fc60003f05270 */
[----:B------:R-:W-:Y:S01]  /*0100*/  ISETP.GE.U32.AND P1, PT, R0, 0x2, PT ;  /* 0x000000020000780c */ /* 0x000fe20003f26070 */
[----:B0-----:R-:W-:-:S06]  /*0110*/  ULEA UR4, UR5, UR4, 0x18 ;  /* 0x0000000405047291 */ /* 0x001fcc000f8ec0ff */
[----:B------:R-:W-:-:S05]  /*0120*/  LEA R5, R6, UR4, 0x2 ;  /* 0x0000000406057c11 */ /* 0x000fca000f8e10ff */
[----:B--2---:R0:W-:Y:S01]  /*0130*/  STS [R5], R4 ;  /* 0x0000000405007388 */ /* 0x0041e20000000800 */
[----:B------:R-:W-:Y:S06]  /*0140*/  BAR.SYNC.DEFER_BLOCKING 0x0 ;  /* 0x0000000000007b1d */ /* 0x000fec0000010000 */
[----:B------:R-:W-:Y:S05]  /*0150*/  @!P1 BRA `(.L_x_0) ;  /* 0x00000000002c9947 */ /* 0x000fea0003800000 */
.L_x_1:
[----:B------:R-:W-:-:S04]  /*0160*/  SHF.R.U32.HI R8, RZ, 0x1, R0 ;  /* 0x00000001ff087819 */ /* 0x000fc80000011600 */
[----:B------:R-:W-:-:S13]  /*0170*/  ISETP.GE.U32.AND P1, PT, R6, R8, PT ;  /* 0x000000080600720c */ /* 0x000fda0003f26070 */
[----:B------:R-:W-:Y:S01]  /*0180*/  @!P1 LEA R2, R8, R5, 0x2 ;  /* 0x0000000508029211 */ /* 0x000fe200078e10ff */
[----:B------:R-:W-:Y:S05]  /*0190*/  @!P1 LDS R3, [R5] ;  /* 0x0000000005039984 */ /* 0x000fea0000000800 */
[----:B------:R-:W0:Y:S02]  /*01a0*/  @!P1 LDS R2, [R2] ;  /* 0x0000000002029984 */ /* 0x000e240000000800 */
[----:B0-----:R-:W-:-:S05]  /*01b0*/  @!P1 IMAD.IADD R4, R2, 0x1, R3 ;  /* 0x0000000102049824 */ /* 0x001fca00078e0203 */
[----:B------:R1:W-:Y:S01]  /*01c0*/  @!P1 STS [R5], R4 ;  /* 0x0000000405009388 */ /* 0x0003e20000000800 */
[----:B------:R-:W-:Y:S01]  /*01d0*/  BAR.SYNC.DEFER_BLOCKING 0x0 ;  /* 0x0000000000007b1d */ /* 0x000fe20000010000 */
[----:B------:R-:W-:Y:S02]  /*01e0*/  ISETP.GT.U32.AND P1, PT, R0, 0x3, PT ;  /* 0x000000030000780c */ /* 0x000fe40003f24070 */
[----:B------:R-:W-:-:S11]  /*01f0*/  MOV R0, R8 ;  /* 0x0000000800007202 */ /* 0x000fd60000000f00 */
[----:B-1----:R-:W-:Y:S05]  /*0200*/  @P1 BRA `(.L_x_1) ;  /* 0xfffffffc00d41947 */ /* 0x002fea000383ffff */
.L_x_0:
[----:B------:R-:W-:Y:S05]  /*0210*/  @P0 EXIT ;  /* 0x000000000000094d */ /* 0x000fea0003800000 */
[----:B------:R-:W1:Y:S01]  /*0220*/  S2UR UR5, SR_CgaCtaId ;  /* 0x00000000000579c3 */ /* 0x000e620000008800 */
[----:B------:R-:W-:-:S07]  /*0230*/  UMOV UR4, 0x400 ;  /* 0x0000040000047882 */ /* 0x000fce0000000000 */
[----:B------:R-:W2:Y:S01]  /*0240*/  LDC.64 R2, c[0x0][0x388] ;  /* 0x0000e200ff027b82 */ /* 0x000ea20000000a00 */
[----:B-1----:R-:W-:Y:S01]  /*0250*/  ULEA UR4, UR5, UR4, 0x18 ;  /* 0x0000000405047291 */ /* 0x002fe2000f8ec0ff */
[----:B--2---:R-:W-:-:S08]  /*0260*/  IMAD.WIDE.U32 R2, R7, 0x4, R2 ;  /* 0x0000000407027825 */ /* 0x004fd000078e0002 */
[----:B0-----:R-:W0:Y:S04]  /*0270*/  LDS R5, [UR4] ;  /* 0x00000004ff057984 */ /* 0x001e280008000800 */
[----:B0-----:R-:W-:Y:S01]  /*0280*/  STG.E desc[UR6][R2.64], R5 ;  /* 0x0000000502007986 */ /* 0x001fe2000c101906 */
[----:B------:R-:W-:Y:S05]  /*0290*/  EXIT ;  /* 0x000000000000794d */ /* 0x000fea0003800000 */
.L_x_2:
[----:B------:R-:W-:-:S00]  /*02a0*/  BRA `(.L_x_2) ;  /* 0xfffffffc00fc7947 */ /* 0x000fc0000383ffff */
[----:B------:R-:W-:-:S00]  /*02b0*/  NOP ;  /* 0x0000000000007918 */ /* 0x000fc00000000000 */
        /* <DEDUP_REMOVED lines=12> */
.L_x_3:


//--------------------- .nv.shared._Z7Reduce2PiS_i --------------------------
	.section	.nv.shared._Z7Reduce2PiS_i,"aw",@nobits
	.sectionflags	@""
	.align	4
.nv.shared._Z7Reduce2PiS_i:
	.zero		2048


//--------------------- .nv.shared.reserved.0     --------------------------
	.section	.nv.shared.reserved.0,"aw",@nobits
	.weak		__nv_reservedSMEM_offset_0_alias
	.size		__nv_reservedSMEM_offset_0_alias, 0, 64
	.other		__nv_reservedSMEM_offset_0_alias,@"STO_CUDA_RESERVED_SHARED STV_DEFAULT"
__nv_reservedSMEM_offset_0_alias:
	.zero		0
	.zero		64


//--------------------- .nv.constant0._Z7Reduce2PiS_i --------------------------
	.section	.nv.constant0._Z7Reduce2PiS_i,"a",@progbits
	.sectionflags	@""
	.align	4
.nv.constant0._Z7Reduce2PiS_i:
	.zero		916


//--------------------- SYMBOLS --------------------------

	.type		.nv.reservedSmem.offset0,@object
	.size		.nv.reservedSmem.offset0,0x4
	.type		.nv.reservedSmem.cap,@object
	.size		.nv.reservedSmem.cap,0x4
